//
// Generated by NVIDIA NVVM Compiler
//
// Compiler Build ID: CL-36424714
// Cuda compilation tools, release 13.0, V13.0.88
// Based on NVVM 20.0.0
//

.version 9.0
.target sm_100
.address_size 64

	// .globl	_Z21mulMatrixThreadKernelPKfS0_Pfiii
// _ZZ20mulMatrixBlockKernelPKfS0_PfiiiE4tmp1 has been demoted
// _ZZ20mulMatrixBlockKernelPKfS0_PfiiiE4tmp2 has been demoted

.visible .entry _Z21mulMatrixThreadKernelPKfS0_Pfiii(
	.param .u64 .ptr .align 1 _Z21mulMatrixThreadKernelPKfS0_Pfiii_param_0,
	.param .u64 .ptr .align 1 _Z21mulMatrixThreadKernelPKfS0_Pfiii_param_1,
	.param .u64 .ptr .align 1 _Z21mulMatrixThreadKernelPKfS0_Pfiii_param_2,
	.param .u32 _Z21mulMatrixThreadKernelPKfS0_Pfiii_param_3,
	.param .u32 _Z21mulMatrixThreadKernelPKfS0_Pfiii_param_4,
	.param .u32 _Z21mulMatrixThreadKernelPKfS0_Pfiii_param_5
)
{
	.reg .pred 	%p<13>;
	.reg .b32 	%r<46>;
	.reg .b32 	%f<68>;
	.reg .b64 	%rd<40>;

	ld.param.u64 	%rd5, [_Z21mulMatrixThreadKernelPKfS0_Pfiii_param_0];
	ld.param.u64 	%rd6, [_Z21mulMatrixThreadKernelPKfS0_Pfiii_param_1];
	ld.param.u64 	%rd4, [_Z21mulMatrixThreadKernelPKfS0_Pfiii_param_2];
	ld.param.u32 	%r22, [_Z21mulMatrixThreadKernelPKfS0_Pfiii_param_3];
	ld.param.u32 	%r20, [_Z21mulMatrixThreadKernelPKfS0_Pfiii_param_4];
	ld.param.u32 	%r23, [_Z21mulMatrixThreadKernelPKfS0_Pfiii_param_5];
	cvta.to.global.u64 	%rd1, %rd6;
	cvta.to.global.u64 	%rd2, %rd5;
	mov.u32 	%r24, %ntid.x;
	mov.u32 	%r25, %ctaid.x;
	mov.u32 	%r26, %tid.x;
	mad.lo.s32 	%r1, %r24, %r25, %r26;
	mov.u32 	%r27, %ntid.y;
	mov.u32 	%r28, %ctaid.y;
	mov.u32 	%r29, %tid.y;
	mad.lo.s32 	%r30, %r27, %r28, %r29;
	setp.ge.s32 	%p1, %r1, %r22;
	setp.ge.s32 	%p2, %r30, %r23;
	or.pred  	%p3, %p1, %p2;
	@%p3 bra 	$L__BB0_14;
	setp.lt.s32 	%p4, %r20, 1;
	mov.f32 	%f67, 0f00000000;
	@%p4 bra 	$L__BB0_13;
	mul.lo.s32 	%r3, %r20, %r1;
	and.b32  	%r4, %r20, 7;
	setp.lt.u32 	%p5, %r20, 8;
	mov.f32 	%f67, 0f00000000;
	mov.b32 	%r44, 0;
	@%p5 bra 	$L__BB0_5;
	and.b32  	%r44, %r20, 2147483640;
	neg.s32 	%r42, %r44;
	shl.b32 	%r7, %r23, 3;
	add.s64 	%rd3, %rd2, 16;
	mov.f32 	%f67, 0f00000000;
	mul.wide.s32 	%rd11, %r23, 4;
	mov.u32 	%r40, %r3;
	mov.u32 	%r41, %r30;
$L__BB0_4:
	.pragma "nounroll";
	mul.wide.s32 	%rd7, %r40, 4;
	add.s64 	%rd8, %rd3, %rd7;
	ld.global.f32 	%f17, [%rd8+-16];
	mul.wide.s32 	%rd9, %r41, 4;
	add.s64 	%rd10, %rd1, %rd9;
	ld.global.f32 	%f18, [%rd10];
	fma.rn.f32 	%f19, %f17, %f18, %f67;
	ld.global.f32 	%f20, [%rd8+-12];
	add.s64 	%rd12, %rd10, %rd11;
	ld.global.f32 	%f21, [%rd12];
	fma.rn.f32 	%f22, %f20, %f21, %f19;
	ld.global.f32 	%f23, [%rd8+-8];
	add.s64 	%rd13, %rd12, %rd11;
	ld.global.f32 	%f24, [%rd13];
	fma.rn.f32 	%f25, %f23, %f24, %f22;
	ld.global.f32 	%f26, [%rd8+-4];
	add.s64 	%rd14, %rd13, %rd11;
	ld.global.f32 	%f27, [%rd14];
	fma.rn.f32 	%f28, %f26, %f27, %f25;
	ld.global.f32 	%f29, [%rd8];
	add.s64 	%rd15, %rd14, %rd11;
	ld.global.f32 	%f30, [%rd15];
	fma.rn.f32 	%f31, %f29, %f30, %f28;
	ld.global.f32 	%f32, [%rd8+4];
	add.s64 	%rd16, %rd15, %rd11;
	ld.global.f32 	%f33, [%rd16];
	fma.rn.f32 	%f34, %f32, %f33, %f31;
	ld.global.f32 	%f35, [%rd8+8];
	add.s64 	%rd17, %rd16, %rd11;
	ld.global.f32 	%f36, [%rd17];
	fma.rn.f32 	%f37, %f35, %f36, %f34;
	ld.global.f32 	%f38, [%rd8+12];
	add.s64 	%rd18, %rd17, %rd11;
	ld.global.f32 	%f39, [%rd18];
	fma.rn.f32 	%f67, %f38, %f39, %f37;
	add.s32 	%r42, %r42, 8;
	add.s32 	%r41, %r41, %r7;
	add.s32 	%r40, %r40, 8;
	setp.ne.s32 	%p6, %r42, 0;
	@%p6 bra 	$L__BB0_4;
$L__BB0_5:
	setp.eq.s32 	%p7, %r4, 0;
	@%p7 bra 	$L__BB0_13;
	and.b32  	%r15, %r20, 3;
	setp.lt.u32 	%p8, %r4, 4;
	@%p8 bra 	$L__BB0_8;
	add.s32 	%r32, %r44, %r3;
	mul.wide.s32 	%rd19, %r32, 4;
	add.s64 	%rd20, %rd2, %rd19;
	ld.global.f32 	%f41, [%rd20];
	mad.lo.s32 	%r33, %r44, %r23, %r30;
	mul.wide.s32 	%rd21, %r33, 4;
	add.s64 	%rd22, %rd1, %rd21;
	ld.global.f32 	%f42, [%rd22];
	fma.rn.f32 	%f43, %f41, %f42, %f67;
	ld.global.f32 	%f44, [%rd20+4];
	mul.wide.s32 	%rd23, %r23, 4;
	add.s64 	%rd24, %rd22, %rd23;
	ld.global.f32 	%f45, [%rd24];
	fma.rn.f32 	%f46, %f44, %f45, %f43;
	ld.global.f32 	%f47, [%rd20+8];
	add.s64 	%rd25, %rd24, %rd23;
	ld.global.f32 	%f48, [%rd25];
	fma.rn.f32 	%f49, %f47, %f48, %f46;
	ld.global.f32 	%f50, [%rd20+12];
	add.s64 	%rd26, %rd25, %rd23;
	ld.global.f32 	%f51, [%rd26];
	fma.rn.f32 	%f67, %f50, %f51, %f49;
	add.s32 	%r44, %r44, 4;
$L__BB0_8:
	setp.eq.s32 	%p9, %r15, 0;
	@%p9 bra 	$L__BB0_13;
	setp.eq.s32 	%p10, %r15, 1;
	@%p10 bra 	$L__BB0_11;
	add.s32 	%r34, %r44, %r3;
	mul.wide.s32 	%rd27, %r34, 4;
	add.s64 	%rd28, %rd2, %rd27;
	ld.global.f32 	%f53, [%rd28];
	mad.lo.s32 	%r35, %r44, %r23, %r30;
	mul.wide.s32 	%rd29, %r35, 4;
	add.s64 	%rd30, %rd1, %rd29;
	ld.global.f32 	%f54, [%rd30];
	fma.rn.f32 	%f55, %f53, %f54, %f67;
	ld.global.f32 	%f56, [%rd28+4];
	mul.wide.s32 	%rd31, %r23, 4;
	add.s64 	%rd32, %rd30, %rd31;
	ld.global.f32 	%f57, [%rd32];
	fma.rn.f32 	%f67, %f56, %f57, %f55;
	add.s32 	%r44, %r44, 2;
$L__BB0_11:
	and.b32  	%r36, %r20, 1;
	setp.eq.b32 	%p11, %r36, 1;
	not.pred 	%p12, %p11;
	@%p12 bra 	$L__BB0_13;
	add.s32 	%r37, %r44, %r3;
	mul.wide.s32 	%rd33, %r37, 4;
	add.s64 	%rd34, %rd2, %rd33;
	ld.global.f32 	%f58, [%rd34];
	mad.lo.s32 	%r38, %r44, %r23, %r30;
	mul.wide.s32 	%rd35, %r38, 4;
	add.s64 	%rd36, %rd1, %rd35;
	ld.global.f32 	%f59, [%rd36];
	fma.rn.f32 	%f67, %f58, %f59, %f67;
$L__BB0_13:
	mad.lo.s32 	%r39, %r23, %r1, %r30;
	cvta.to.global.u64 	%rd37, %rd4;
	mul.wide.s32 	%rd38, %r39, 4;
	add.s64 	%rd39, %rd37, %rd38;
	st.global.f32 	[%rd39], %f67;
$L__BB0_14:
	ret;

}
	// .globl	_Z20mulMatrixBlockKernelPKfS0_Pfiii
.visible .entry _Z20mulMatrixBlockKernelPKfS0_Pfiii(
	.param .u64 .ptr .align 1 _Z20mulMatrixBlockKernelPKfS0_Pfiii_param_0,
	.param .u64 .ptr .align 1 _Z20mulMatrixBlockKernelPKfS0_Pfiii_param_1,
	.param .u64 .ptr .align 1 _Z20mulMatrixBlockKernelPKfS0_Pfiii_param_2,
	.param .u32 _Z20mulMatrixBlockKernelPKfS0_Pfiii_param_3,
	.param .u32 _Z20mulMatrixBlockKernelPKfS0_Pfiii_param_4,
	.param .u32 _Z20mulMatrixBlockKernelPKfS0_Pfiii_param_5
)
{
	.reg .pred 	%p<12>;
	.reg .b32 	%r<42>;
	.reg .b32 	%f<111>;
	.reg .b64 	%rd<13>;
	// demoted variable
	.shared .align 4 .b8 _ZZ20mulMatrixBlockKernelPKfS0_PfiiiE4tmp1[4096];
	// demoted variable
	.shared .align 4 .b8 _ZZ20mulMatrixBlockKernelPKfS0_PfiiiE4tmp2[4096];
	ld.param.u64 	%rd4, [_Z20mulMatrixBlockKernelPKfS0_Pfiii_param_0];
	ld.param.u64 	%rd5, [_Z20mulMatrixBlockKernelPKfS0_Pfiii_param_1];
	ld.param.u64 	%rd6, [_Z20mulMatrixBlockKernelPKfS0_Pfiii_param_2];
	ld.param.u32 	%r23, [_Z20mulMatrixBlockKernelPKfS0_Pfiii_param_3];
	ld.param.u32 	%r24, [_Z20mulMatrixBlockKernelPKfS0_Pfiii_param_4];
	ld.param.u32 	%r25, [_Z20mulMatrixBlockKernelPKfS0_Pfiii_param_5];
	mov.u32 	%r26, %ctaid.x;
	mov.u32 	%r27, %ctaid.y;
	mov.u32 	%r39, %tid.x;
	mov.u32 	%r37, %tid.y;
	mov.u32 	%r28, %ntid.x;
	mad.lo.s32 	%r3, %r26, %r28, %r39;
	mov.u32 	%r29, %ntid.y;
	mad.lo.s32 	%r4, %r27, %r29, %r37;
	setp.lt.s32 	%p1, %r24, 1;
	mov.f32 	%f110, 0f00000000;
	@%p1 bra 	$L__BB1_7;
	add.s32 	%r30, %r24, 31;
	shr.u32 	%r31, %r30, 5;
	shl.b32 	%r32, %r39, 7;
	mov.u32 	%r33, _ZZ20mulMatrixBlockKernelPKfS0_PfiiiE4tmp1;
	add.s32 	%r5, %r33, %r32;
	shl.b32 	%r34, %r37, 2;
	add.s32 	%r6, %r5, %r34;
	mov.u32 	%r35, _ZZ20mulMatrixBlockKernelPKfS0_PfiiiE4tmp2;
	add.s32 	%r8, %r35, %r34;
	add.s32 	%r7, %r8, %r32;
	neg.s32 	%r41, %r31;
	mad.lo.s32 	%r40, %r39, %r25, %r4;
	shl.b32 	%r11, %r25, 5;
	mad.lo.s32 	%r38, %r24, %r3, %r37;
	cvta.to.global.u64 	%rd1, %rd4;
	cvta.to.global.u64 	%rd2, %rd5;
	mov.f32 	%f110, 0f00000000;
$L__BB1_2:
	setp.ge.s32 	%p2, %r3, %r23;
	mul.wide.s32 	%rd7, %r38, 4;
	add.s64 	%rd3, %rd1, %rd7;
	setp.ge.s32 	%p3, %r37, %r24;
	mov.f32 	%f108, 0f00000000;
	or.pred  	%p4, %p2, %p3;
	@%p4 bra 	$L__BB1_4;
	ld.global.f32 	%f108, [%rd3];
$L__BB1_4:
	setp.ge.s32 	%p5, %r4, %r25;
	st.shared.f32 	[%r6], %f108;
	setp.ge.s32 	%p6, %r39, %r24;
	mov.f32 	%f109, 0f00000000;
	or.pred  	%p7, %p6, %p5;
	@%p7 bra 	$L__BB1_6;
	mul.wide.s32 	%rd8, %r40, 4;
	add.s64 	%rd9, %rd2, %rd8;
	ld.global.f32 	%f109, [%rd9];
$L__BB1_6:
	st.shared.f32 	[%r7], %f109;
	bar.sync 	0;
	ld.shared.f32 	%f12, [%r5];
	ld.shared.f32 	%f13, [%r8];
	fma.rn.f32 	%f14, %f12, %f13, %f110;
	ld.shared.f32 	%f15, [%r5+4];
	ld.shared.f32 	%f16, [%r8+128];
	fma.rn.f32 	%f17, %f15, %f16, %f14;
	ld.shared.f32 	%f18, [%r5+8];
	ld.shared.f32 	%f19, [%r8+256];
	fma.rn.f32 	%f20, %f18, %f19, %f17;
	ld.shared.f32 	%f21, [%r5+12];
	ld.shared.f32 	%f22, [%r8+384];
	fma.rn.f32 	%f23, %f21, %f22, %f20;
	ld.shared.f32 	%f24, [%r5+16];
	ld.shared.f32 	%f25, [%r8+512];
	fma.rn.f32 	%f26, %f24, %f25, %f23;
	ld.shared.f32 	%f27, [%r5+20];
	ld.shared.f32 	%f28, [%r8+640];
	fma.rn.f32 	%f29, %f27, %f28, %f26;
	ld.shared.f32 	%f30, [%r5+24];
	ld.shared.f32 	%f31, [%r8+768];
	fma.rn.f32 	%f32, %f30, %f31, %f29;
	ld.shared.f32 	%f33, [%r5+28];
	ld.shared.f32 	%f34, [%r8+896];
	fma.rn.f32 	%f35, %f33, %f34, %f32;
	ld.shared.f32 	%f36, [%r5+32];
	ld.shared.f32 	%f37, [%r8+1024];
	fma.rn.f32 	%f38, %f36, %f37, %f35;
	ld.shared.f32 	%f39, [%r5+36];
	ld.shared.f32 	%f40, [%r8+1152];
	fma.rn.f32 	%f41, %f39, %f40, %f38;
	ld.shared.f32 	%f42, [%r5+40];
	ld.shared.f32 	%f43, [%r8+1280];
	fma.rn.f32 	%f44, %f42, %f43, %f41;
	ld.shared.f32 	%f45, [%r5+44];
	ld.shared.f32 	%f46, [%r8+1408];
	fma.rn.f32 	%f47, %f45, %f46, %f44;
	ld.shared.f32 	%f48, [%r5+48];
	ld.shared.f32 	%f49, [%r8+1536];
	fma.rn.f32 	%f50, %f48, %f49, %f47;
	ld.shared.f32 	%f51, [%r5+52];
	ld.shared.f32 	%f52, [%r8+1664];
	fma.rn.f32 	%f53, %f51, %f52, %f50;
	ld.shared.f32 	%f54, [%r5+56];
	ld.shared.f32 	%f55, [%r8+1792];
	fma.rn.f32 	%f56, %f54, %f55, %f53;
	ld.shared.f32 	%f57, [%r5+60];
	ld.shared.f32 	%f58, [%r8+1920];
	fma.rn.f32 	%f59, %f57, %f58, %f56;
	ld.shared.f32 	%f60, [%r5+64];
	ld.shared.f32 	%f61, [%r8+2048];
	fma.rn.f32 	%f62, %f60, %f61, %f59;
	ld.shared.f32 	%f63, [%r5+68];
	ld.shared.f32 	%f64, [%r8+2176];
	fma.rn.f32 	%f65, %f63, %f64, %f62;
	ld.shared.f32 	%f66, [%r5+72];
	ld.shared.f32 	%f67, [%r8+2304];
	fma.rn.f32 	%f68, %f66, %f67, %f65;
	ld.shared.f32 	%f69, [%r5+76];
	ld.shared.f32 	%f70, [%r8+2432];
	fma.rn.f32 	%f71, %f69, %f70, %f68;
	ld.shared.f32 	%f72, [%r5+80];
	ld.shared.f32 	%f73, [%r8+2560];
	fma.rn.f32 	%f74, %f72, %f73, %f71;
	ld.shared.f32 	%f75, [%r5+84];
	ld.shared.f32 	%f76, [%r8+2688];
	fma.rn.f32 	%f77, %f75, %f76, %f74;
	ld.shared.f32 	%f78, [%r5+88];
	ld.shared.f32 	%f79, [%r8+2816];
	fma.rn.f32 	%f80, %f78, %f79, %f77;
	ld.shared.f32 	%f81, [%r5+92];
	ld.shared.f32 	%f82, [%r8+2944];
	fma.rn.f32 	%f83, %f81, %f82, %f80;
	ld.shared.f32 	%f84, [%r5+96];
	ld.shared.f32 	%f85, [%r8+3072];
	fma.rn.f32 	%f86, %f84, %f85, %f83;
	ld.shared.f32 	%f87, [%r5+100];
	ld.shared.f32 	%f88, [%r8+3200];
	fma.rn.f32 	%f89, %f87, %f88, %f86;
	ld.shared.f32 	%f90, [%r5+104];
	ld.shared.f32 	%f91, [%r8+3328];
	fma.rn.f32 	%f92, %f90, %f91, %f89;
	ld.shared.f32 	%f93, [%r5+108];
	ld.shared.f32 	%f94, [%r8+3456];
	fma.rn.f32 	%f95, %f93, %f94, %f92;
	ld.shared.f32 	%f96, [%r5+112];
	ld.shared.f32 	%f97, [%r8+3584];
	fma.rn.f32 	%f98, %f96, %f97, %f95;
	ld.shared.f32 	%f99, [%r5+116];
	ld.shared.f32 	%f100, [%r8+3712];
	fma.rn.f32 	%f101, %f99, %f100, %f98;
	ld.shared.f32 	%f102, [%r5+120];
	ld.shared.f32 	%f103, [%r8+3840];
	fma.rn.f32 	%f104, %f102, %f103, %f101;
	ld.shared.f32 	%f105, [%r5+124];
	ld.shared.f32 	%f106, [%r8+3968];
	fma.rn.f32 	%f110, %f105, %f106, %f104;
	bar.sync 	0;
	add.s32 	%r41, %r41, 1;
	setp.ne.s32 	%p8, %r41, 0;
	add.s32 	%r40, %r40, %r11;
	add.s32 	%r39, %r39, 32;
	add.s32 	%r38, %r38, 32;
	add.s32 	%r37, %r37, 32;
	@%p8 bra 	$L__BB1_2;
$L__BB1_7:
	setp.ge.s32 	%p9, %r3, %r23;
	setp.ge.s32 	%p10, %r4, %r25;
	or.pred  	%p11, %p9, %p10;
	@%p11 bra 	$L__BB1_9;
	mad.lo.s32 	%r36, %r25, %r3, %r4;
	cvta.to.global.u64 	%rd10, %rd6;
	mul.wide.s32 	%rd11, %r36, 4;
	add.s64 	%rd12, %rd10, %rd11;
	st.global.f32 	[%rd12], %f110;
$L__BB1_9:
	ret;

}


// ===== COMPILED SASS (sm_100) =====

	.target	sm_100

	.elftype	@"ET_EXEC"


//--------------------- .note.nv.tkinfo           --------------------------
	.section	.note.nv.tkinfo,"",@"SHT_NOTE"
	.sectionflags	@"SHF_NOTE_NV_TKINFO"
	.tkinfo
        /*0018*/ 	.word	0x00000002
        /*0030*/ 	.string	""
        /*0030*/ 	.string	"ptxas"
        /*0030*/ 	.string	"Cuda compilation tools, release 13.0, V13.0.88"
        /*0030*/ 	.string	"Build cuda_13.0.r13.0/compiler.36424714_0"
        /*0030*/ 	.string	"-arch sm_100 -m 64 "



//--------------------- .note.nv.cuinfo           --------------------------
	.section	.note.nv.cuinfo,"",@"SHT_NOTE"
	.sectionflags	@"SHF_NOTE_NV_CUINFO"
        /*0018*/ 	.short	0x0002
        /*001a*/ 	.short	0x0064
        /*001c*/ 	.short	0x0082
	.zero		2


//--------------------- .nv.info                  --------------------------
	.section	.nv.info,"",@"SHT_CUDA_INFO"
	.align	4


	//----- nvinfo : EIATTR_REGCOUNT
	.align		4
        /*0000*/ 	.byte	0x04, 0x2f
        /*0002*/ 	.short	(.L_1 - .L_0)
	.align		4
.L_0:
        /*0004*/ 	.word	index@(_Z21mulMatrixThreadKernelPKfS0_Pfiii)
        /*0008*/ 	.word	0x00000020


	//----- nvinfo : EIATTR_FRAME_SIZE
	.align		4
.L_1:
        /*000c*/ 	.byte	0x04, 0x11
        /*000e*/ 	.short	(.L_3 - .L_2)
	.align		4
.L_2:
        /*0010*/ 	.word	index@(_Z21mulMatrixThreadKernelPKfS0_Pfiii)
        /*0014*/ 	.word	0x00000000


	//----- nvinfo : EIATTR_REGCOUNT
	.align		4
.L_3:
        /*0018*/ 	.byte	0x04, 0x2f
        /*001a*/ 	.short	(.L_5 - .L_4)
	.align		4
.L_4:
        /*001c*/ 	.word	index@(_Z20mulMatrixBlockKernelPKfS0_Pfiii)
        /*0020*/ 	.word	0x00000020


	//----- nvinfo : EIATTR_FRAME_SIZE
	.align		4
.L_5:
        /*0024*/ 	.byte	0x04, 0x11
        /*0026*/ 	.short	(.L_7 - .L_6)
	.align		4
.L_6:
        /*0028*/ 	.word	index@(_Z20mulMatrixBlockKernelPKfS0_Pfiii)
        /*002c*/ 	.word	0x00000000


	//----- nvinfo : EIATTR_MIN_STACK_SIZE
	.align		4
.L_7:
        /*0030*/ 	.byte	0x04, 0x12
        /*0032*/ 	.short	(.L_9 - .L_8)
	.align		4
.L_8:
        /*0034*/ 	.word	index@(_Z20mulMatrixBlockKernelPKfS0_Pfiii)
        /*0038*/ 	.word	0x00000000


	//----- nvinfo : EIATTR_MIN_STACK_SIZE
	.align		4
.L_9:
        /*003c*/ 	.byte	0x04, 0x12
        /*003e*/ 	.short	(.L_11 - .L_10)
	.align		4
.L_10:
        /*0040*/ 	.word	index@(_Z21mulMatrixThreadKernelPKfS0_Pfiii)
        /*0044*/ 	.word	0x00000000
.L_11:


//--------------------- .nv.compat                --------------------------
	.section	.nv.compat,"",@"SHT_CUDA_COMPAT_INFO"
	.align	4
        /*0000*/ 	.byte	0x02, 0x09, 0x00, 0x00, 0x02, 0x02, 0x01, 0x00, 0x02, 0x05, 0x05, 0x00, 0x03, 0x07, 0x01, 0x01
        /*0010*/ 	.byte	0x02, 0x03, 0x00, 0x00, 0x02, 0x06, 0x01, 0x00, 0x04, 0x0b, 0x08, 0x00, 0x09, 0x00, 0x00, 0x00
        /*0020*/ 	.byte	0x00, 0x00, 0x00, 0x00


//--------------------- .nv.info._Z20mulMatrixBlockKernelPKfS0_Pfiii --------------------------
	.section	.nv.info._Z20mulMatrixBlockKernelPKfS0_Pfiii,"",@"SHT_CUDA_INFO"
	.sectionflags	@""
	.align	4


	//----- nvinfo : EIATTR_CUDA_API_VERSION
	.align		4
        /*0000*/ 	.byte	0x04, 0x37
        /*0002*/ 	.short	(.L_13 - .L_12)
.L_12:
        /*0004*/ 	.word	0x00000082


	//----- nvinfo : EIATTR_KPARAM_INFO
	.align		4
.L_13:
        /*0008*/ 	.byte	0x04, 0x17
        /*000a*/ 	.short	(.L_15 - .L_14)
.L_14:
        /*000c*/ 	.word	0x00000000
        /*0010*/ 	.short	0x0005
        /*0012*/ 	.short	0x0020
        /*0014*/ 	.byte	0x00, 0xf0, 0x11, 0x00


	//----- nvinfo : EIATTR_KPARAM_INFO
	.align		4
.L_15:
        /*0018*/ 	.byte	0x04, 0x17
        /*001a*/ 	.short	(.L_17 - .L_16)
.L_16:
        /*001c*/ 	.word	0x00000000
        /*0020*/ 	.short	0x0004
        /*0022*/ 	.short	0x001c
        /*0024*/ 	.byte	0x00, 0xf0, 0x11, 0x00


	//----- nvinfo : EIATTR_KPARAM_INFO
	.align		4
.L_17:
        /*0028*/ 	.byte	0x04, 0x17
        /*002a*/ 	.short	(.L_19 - .L_18)
.L_18:
        /*002c*/ 	.word	0x00000000
        /*0030*/ 	.short	0x0003
        /*0032*/ 	.short	0x0018
        /*0034*/ 	.byte	0x00, 0xf0, 0x11, 0x00


	//----- nvinfo : EIATTR_KPARAM_INFO
	.align		4
.L_19:
        /*0038*/ 	.byte	0x04, 0x17
        /*003a*/ 	.short	(.L_21 - .L_20)
.L_20:
        /*003c*/ 	.word	0x00000000
        /*0040*/ 	.short	0x0002
        /*0042*/ 	.short	0x0010
        /*0044*/ 	.byte	0x00, 0xf5, 0x21, 0x00


	//----- nvinfo : EIATTR_KPARAM_INFO
	.align		4
.L_21:
        /*0048*/ 	.byte	0x04, 0x17
        /*004a*/ 	.short	(.L_23 - .L_22)
.L_22:
        /*004c*/ 	.word	0x00000000
        /*0050*/ 	.short	0x0001
        /*0052*/ 	.short	0x0008
        /*0054*/ 	.byte	0x00, 0xf5, 0x21, 0x00


	//----- nvinfo : EIATTR_KPARAM_INFO
	.align		4
.L_23:
        /*0058*/ 	.byte	0x04, 0x17
        /*005a*/ 	.short	(.L_25 - .L_24)
.L_24:
        /*005c*/ 	.word	0x00000000
        /*0060*/ 	.short	0x0000
        /*0062*/ 	.short	0x0000
        /*0064*/ 	.byte	0x00, 0xf5, 0x21, 0x00


	//----- nvinfo : EIATTR_SPARSE_MMA_MASK
	.align		4
.L_25:
        /*0068*/ 	.byte	0x03, 0x50
        /*006a*/ 	.short	0x0000


	//----- nvinfo : EIATTR_MAXREG_COUNT
	.align		4
        /*006c*/ 	.byte	0x03, 0x1b
        /*006e*/ 	.short	0x00ff


	//----- nvinfo : EIATTR_NUM_BARRIERS
	.align		4
        /*0070*/ 	.byte	0x02, 0x4c
        /*0072*/ 	.byte	0x01
	.zero		1


	//----- nvinfo : EIATTR_MERCURY_ISA_VERSION
	.align		4
        /*0074*/ 	.byte	0x03, 0x5f
        /*0076*/ 	.short	0x0101


	//----- nvinfo : EIATTR_VRC_CTA_INIT_COUNT
	.align		4
        /*0078*/ 	.byte	0x02, 0x4a
	.zero		1
	.zero		1


	//----- nvinfo : EIATTR_EXIT_INSTR_OFFSETS
	.align		4
        /*007c*/ 	.byte	0x04, 0x1c
        /*007e*/ 	.short	(.L_27 - .L_26)


	//   ....[0]....
.L_26:
        /*0080*/ 	.word	0x00000830


	//   ....[1]....
        /*0084*/ 	.word	0x00000880


	//----- nvinfo : EIATTR_CBANK_PARAM_SIZE
	.align		4
.L_27:
        /*0088*/ 	.byte	0x03, 0x19
        /*008a*/ 	.short	0x0024


	//----- nvinfo : EIATTR_PARAM_CBANK
	.align		4
        /*008c*/ 	.byte	0x04, 0x0a
        /*008e*/ 	.short	(.L_29 - .L_28)
	.align		4
.L_28:
        /*0090*/ 	.word	index@(.nv.constant0._Z20mulMatrixBlockKernelPKfS0_Pfiii)
        /*0094*/ 	.short	0x0380
        /*0096*/ 	.short	0x0024


	//----- nvinfo : EIATTR_SW_WAR
	.align		4
.L_29:
        /*0098*/ 	.byte	0x04, 0x36
        /*009a*/ 	.short	(.L_31 - .L_30)
.L_30:
        /*009c*/ 	.word	0x00000008
.L_31:


//--------------------- .nv.info._Z21mulMatrixThreadKernelPKfS0_Pfiii --------------------------
	.section	.nv.info._Z21mulMatrixThreadKernelPKfS0_Pfiii,"",@"SHT_CUDA_INFO"
	.sectionflags	@""
	.align	4


	//----- nvinfo : EIATTR_CUDA_API_VERSION
	.align		4
        /*0000*/ 	.byte	0x04, 0x37
        /*0002*/ 	.short	(.L_33 - .L_32)
.L_32:
        /*0004*/ 	.word	0x00000082


	//----- nvinfo : EIATTR_KPARAM_INFO
	.align		4
.L_33:
        /*0008*/ 	.byte	0x04, 0x17
        /*000a*/ 	.short	(.L_35 - .L_34)
.L_34:
        /*000c*/ 	.word	0x00000000
        /*0010*/ 	.short	0x0005
        /*0012*/ 	.short	0x0020
        /*0014*/ 	.byte	0x00, 0xf0, 0x11, 0x00


	//----- nvinfo : EIATTR_KPARAM_INFO
	.align		4
.L_35:
        /*0018*/ 	.byte	0x04, 0x17
        /*001a*/ 	.short	(.L_37 - .L_36)
.L_36:
        /*001c*/ 	.word	0x00000000
        /*0020*/ 	.short	0x0004
        /*0022*/ 	.short	0x001c
        /*0024*/ 	.byte	0x00, 0xf0, 0x11, 0x00


	//----- nvinfo : EIATTR_KPARAM_INFO
	.align		4
.L_37:
        /*0028*/ 	.byte	0x04, 0x17
        /*002a*/ 	.short	(.L_39 - .L_38)
.L_38:
        /*002c*/ 	.word	0x00000000
        /*0030*/ 	.short	0x0003
        /*0032*/ 	.short	0x0018
        /*0034*/ 	.byte	0x00, 0xf0, 0x11, 0x00


	//----- nvinfo : EIATTR_KPARAM_INFO
	.align		4
.L_39:
        /*0038*/ 	.byte	0x04, 0x17
        /*003a*/ 	.short	(.L_41 - .L_40)
.L_40:
        /*003c*/ 	.word	0x00000000
        /*0040*/ 	.short	0x0002
        /*0042*/ 	.short	0x0010
        /*0044*/ 	.byte	0x00, 0xf5, 0x21, 0x00


	//----- nvinfo : EIATTR_KPARAM_INFO
	.align		4
.L_41:
        /*0048*/ 	.byte	0x04, 0x17
        /*004a*/ 	.short	(.L_43 - .L_42)
.L_42:
        /*004c*/ 	.word	0x00000000
        /*0050*/ 	.short	0x0001
        /*0052*/ 	.short	0x0008
        /*0054*/ 	.byte	0x00, 0xf5, 0x21, 0x00


	//----- nvinfo : EIATTR_KPARAM_INFO
	.align		4
.L_43:
        /*0058*/ 	.byte	0x04, 0x17
        /*005a*/ 	.short	(.L_45 - .L_44)
.L_44:
        /*005c*/ 	.word	0x00000000
        /*0060*/ 	.short	0x0000
        /*0062*/ 	.short	0x0000
        /*0064*/ 	.byte	0x00, 0xf5, 0x21, 0x00


	//----- nvinfo : EIATTR_SPARSE_MMA_MASK
	.align		4
.L_45:
        /*0068*/ 	.byte	0x03, 0x50
        /*006a*/ 	.short	0x0000


	//----- nvinfo : EIATTR_MAXREG_COUNT
	.align		4
        /*006c*/ 	.byte	0x03, 0x1b
        /*006e*/ 	.short	0x00ff


	//----- nvinfo : EIATTR_MERCURY_ISA_VERSION
	.align		4
        /*0070*/ 	.byte	0x03, 0x5f
        /*0072*/ 	.short	0x0101


	//----- nvinfo : EIATTR_VRC_CTA_INIT_COUNT
	.align		4
        /*0074*/ 	.byte	0x02, 0x4a
	.zero		1
	.zero		1


	//----- nvinfo : EIATTR_EXIT_INSTR_OFFSETS
	.align		4
        /*0078*/ 	.byte	0x04, 0x1c
        /*007a*/ 	.short	(.L_47 - .L_46)


	//   ....[0]....
.L_46:
        /*007c*/ 	.word	0x000000d0


	//   ....[1]....
        /*0080*/ 	.word	0x00000850


	//----- nvinfo : EIATTR_CBANK_PARAM_SIZE
	.align		4
.L_47:
        /*0084*/ 	.byte	0x03, 0x19
        /*0086*/ 	.short	0x0024


	//----- nvinfo : EIATTR_PARAM_CBANK
	.align		4
        /*0088*/ 	.byte	0x04, 0x0a
        /*008a*/ 	.short	(.L_49 - .L_48)
	.align		4
.L_48:
        /*008c*/ 	.word	index@(.nv.constant0._Z21mulMatrixThreadKernelPKfS0_Pfiii)
        /*0090*/ 	.short	0x0380
        /*0092*/ 	.short	0x0024


	//----- nvinfo : EIATTR_SW_WAR
	.align		4
.L_49:
        /*0094*/ 	.byte	0x04, 0x36
        /*0096*/ 	.short	(.L_51 - .L_50)
.L_50:
        /*0098*/ 	.word	0x00000008
.L_51:


//--------------------- .nv.callgraph             --------------------------
	.section	.nv.callgraph,"",@"SHT_CUDA_CALLGRAPH"
	.align	4
	.sectionentsize	8
	.align		4
        /*0000*/ 	.word	0x00000000
	.align		4
        /*0004*/ 	.word	0xffffffff
	.align		4
        /*0008*/ 	.word	0x00000000
	.align		4
        /*000c*/ 	.word	0xfffffffe
	.align		4
        /*0010*/ 	.word	0x00000000
	.align		4
        /*0014*/ 	.word	0xfffffffd
	.align		4
        /*0018*/ 	.word	0x00000000
	.align		4
        /*001c*/ 	.word	0xfffffffc


//--------------------- .text._Z20mulMatrixBlockKernelPKfS0_Pfiii --------------------------
	.section	.text._Z20mulMatrixBlockKernelPKfS0_Pfiii,"ax",@progbits
	.align	128
        .global         _Z20mulMatrixBlockKernelPKfS0_Pfiii
        .type           _Z20mulMatrixBlockKernelPKfS0_Pfiii,@function
        .size           _Z20mulMatrixBlockKernelPKfS0_Pfiii,(.L_x_8 - _Z20mulMatrixBlockKernelPKfS0_Pfiii)
        .other          _Z20mulMatrixBlockKernelPKfS0_Pfiii,@"STO_CUDA_ENTRY STV_DEFAULT"
_Z20mulMatrixBlockKernelPKfS0_Pfiii:
.text._Z20mulMatrixBlockKernelPKfS0_Pfiii:
[----:B------:R-:W-:Y:S01]  /*0000*/  LDC R1, c[0x0][0x37c] ;  /* 0x0000df00ff017b82 */ /* 0x000fe20000000800 */
[----:B------:R-:W0:Y:S01]  /*0010*/  S2R R17, SR_TID.X ;  /* 0x0000000000117919 */ /* 0x000e220000002100 */
[----:B------:R-:W1:Y:S06]  /*0020*/  LDCU UR10, c[0x0][0x39c] ;  /* 0x00007380ff0a77ac */ /* 0x000e6c0008000800 */
[----:B------:R-:W0:Y:S01]  /*0030*/  LDC R0, c[0x0][0x360] ;  /* 0x0000d800ff007b82 */ /* 0x000e220000000800 */
[----:B------:R-:W-:Y:S01]  /*0040*/  HFMA2 R23, -RZ, RZ, 0, 0 ;  /* 0x00000000ff177431 */ /* 0x000fe200000001ff */
[----:B------:R-:W2:Y:S01]  /*0050*/  S2R R16, SR_TID.Y ;  /* 0x0000000000107919 */ /* 0x000ea20000002200 */
[----:B------:R-:W3:Y:S01]  /*0060*/  LDCU UR14, c[0x0][0x3a0] ;  /* 0x00007400ff0e77ac */ /* 0x000ee20008000800 */
[----:B------:R-:W4:Y:S04]  /*0070*/  LDCU.64 UR8, c[0x0][0x358] ;  /* 0x00006b00ff0877ac */ /* 0x000f280008000a00 */
[----:B------:R-:W0:Y:S08]  /*0080*/  S2UR UR4, SR_CTAID.X ;  /* 0x00000000000479c3 */ /* 0x000e300000002500 */
[----:B------:R-:W2:Y:S01]  /*0090*/  S2UR UR5, SR_CTAID.Y ;  /* 0x00000000000579c3 */ /* 0x000ea20000002600 */
[----:B-1----:R-:W-:-:S07]  /*00a0*/  UISETP.GE.AND UP0, UPT, UR10, 0x1, UPT ;  /* 0x000000010a00788c */ /* 0x002fce000bf06270 */
[----:B------:R-:W2:Y:S01]  /*00b0*/  LDC R3, c[0x0][0x364] ;  /* 0x0000d900ff037b82 */ /* 0x000ea20000000800 */
[----:B0-----:R-:W-:Y:S02]  /*00c0*/  IMAD R19, R0, UR4, R17 ;  /* 0x0000000400137c24 */ /* 0x001fe4000f8e0211 */
[----:B--2---:R-:W-:Y:S01]  /*00d0*/  IMAD R18, R3, UR5, R16 ;  /* 0x0000000503127c24 */ /* 0x004fe2000f8e0210 */
[----:B---34-:R-:W-:Y:S06]  /*00e0*/  BRA.U !UP0, `(.L_x_0) ;  /* 0x0000000508c47547 */ /* 0x018fec000b800000 */
[----:B------:R-:W0:Y:S01]  /*00f0*/  S2UR UR7, SR_CgaCtaId ;  /* 0x00000000000779c3 */ /* 0x000e220000008800 */
[----:B------:R-:W1:Y:S01]  /*0100*/  LDCU UR11, c[0x0][0x3a0] ;  /* 0x00007400ff0b77ac */ /* 0x000e620008000800 */
[----:B------:R-:W-:Y:S01]  /*0110*/  MOV R23, RZ ;  /* 0x000000ff00177202 */ /* 0x000fe20000000f00 */
[----:B------:R-:W-:Y:S01]  /*0120*/  IMAD R6, R19, UR10, R16 ;  /* 0x0000000a13067c24 */ /* 0x000fe2000f8e0210 */
[----:B------:R-:W-:Y:S01]  /*0130*/  UMOV UR5, 0x400 ;  /* 0x0000040000057882 */ /* 0x000fe20000000000 */
[----:B------:R-:W-:-:S03]  /*0140*/  UIADD3 UR4, UPT, UPT, UR10, 0x1f, URZ ;  /* 0x0000001f0a047890 */ /* 0x000fc6000fffe0ff */
[----:B------:R-:W2:Y:S01]  /*0150*/  LDC R0, c[0x0][0x3a0] ;  /* 0x0000e800ff007b82 */ /* 0x000ea20000000800 */
[----:B------:R-:W-:Y:S02]  /*0160*/  UIADD3 UR6, UPT, UPT, UR5, 0x1000, URZ ;  /* 0x0000100005067890 */ /* 0x000fe4000fffe0ff */
[----:B------:R-:W-:Y:S01]  /*0170*/  USHF.R.U32.HI UR4, URZ, 0x5, UR4 ;  /* 0x00000005ff047899 */ /* 0x000fe20008011604 */
[----:B------:R-:W3:Y:S04]  /*0180*/  LDCU.64 UR12, c[0x0][0x398] ;  /* 0x00007300ff0c77ac */ /* 0x000ee80008000a00 */
[----:B------:R-:W4:Y:S01]  /*0190*/  LDC.64 R20, c[0x0][0x380] ;  /* 0x0000e000ff147b82 */ /* 0x000f220000000a00 */
[----:B------:R-:W-:Y:S01]  /*01a0*/  UIADD3 UR4, UPT, UPT, -UR4, URZ, URZ ;  /* 0x000000ff04047290 */ /* 0x000fe2000fffe1ff */
[----:B-1----:R-:W-:Y:S01]  /*01b0*/  IMAD R7, R17, UR11, R18 ;  /* 0x0000000b11077c24 */ /* 0x002fe2000f8e0212 */
[----:B0-----:R-:W-:-:S02]  /*01c0*/  ULEA UR5, UR7, UR5, 0x18 ;  /* 0x0000000507057291 */ /* 0x001fc4000f8ec0ff */
[----:B------:R-:W-:-:S04]  /*01d0*/  ULEA UR6, UR7, UR6, 0x18 ;  /* 0x0000000607067291 */ /* 0x000fc8000f8ec0ff */
[C---:B------:R-:W-:Y:S02]  /*01e0*/  LEA R5, R17.reuse, UR5, 0x7 ;  /* 0x0000000511057c11 */ /* 0x040fe4000f8e38ff */
[C---:B------:R-:W-:Y:S02]  /*01f0*/  LEA R2, R16.reuse, UR6, 0x2 ;  /* 0x0000000610027c11 */ /* 0x040fe4000f8e10ff */
[----:B------:R-:W-:Y:S02]  /*0200*/  LEA R4, R16, R5, 0x2 ;  /* 0x0000000510047211 */ /* 0x000fe400078e10ff */
[----:B---3--:R-:W-:-:S07]  /*0210*/  LEA R3, R17, R2, 0x7 ;  /* 0x0000000211037211 */ /* 0x008fce00078e38ff */
.L_x_1:
[----:B--2---:R-:W-:Y:S01]  /*0220*/  ISETP.GE.AND P0, PT, R18, R0, PT ;  /* 0x000000001200720c */ /* 0x004fe20003f06270 */
[----:B------:R-:W-:Y:S01]  /*0230*/  HFMA2 R22, -RZ, RZ, 0, 0 ;  /* 0x00000000ff167431 */ /* 0x000fe200000001ff */
[----:B------:R-:W-:Y:S01]  /*0240*/  ISETP.GE.AND P1, PT, R16, UR13, PT ;  /* 0x0000000d10007c0c */ /* 0x000fe2000bf26270 */
[----:B----4-:R-:W-:Y:S01]  /*0250*/  IMAD.WIDE R8, R6, 0x4, R20 ;  /* 0x0000000406087825 */ /* 0x010fe200078e0214 */
[----:B------:R-:W-:Y:S02]  /*0260*/  ISETP.GE.OR P0, PT, R17, UR13, P0 ;  /* 0x0000000d11007c0c */ /* 0x000fe40008706670 */
[----:B------:R-:W-:Y:S02]  /*0270*/  ISETP.GE.OR P1, PT, R19, UR12, P1 ;  /* 0x0000000c13007c0c */ /* 0x000fe40008f26670 */
[----:B------:R-:W-:-:S09]  /*0280*/  MOV R27, RZ ;  /* 0x000000ff001b7202 */ /* 0x000fd20000000f00 */
[----:B------:R-:W0:Y:S02]  /*0290*/  @!P0 LDC.64 R10, c[0x0][0x388] ;  /* 0x0000e200ff0a8b82 */ /* 0x000e240000000a00 */
[----:B------:R-:W2:Y:S01]  /*02a0*/  @!P1 LDG.E R27, desc[UR8][R8.64] ;  /* 0x00000008081b9981 */ /* 0x000ea2000c1e1900 */
[----:B0-----:R-:W-:-:S05]  /*02b0*/  @!P0 IMAD.WIDE R10, R7, 0x4, R10 ;  /* 0x00000004070a8825 */ /* 0x001fca00078e020a */
[----:B------:R-:W3:Y:S04]  /*02c0*/  @!P0 LDG.E R22, desc[UR8][R10.64] ;  /* 0x000000080a168981 */ /* 0x000ee8000c1e1900 */
[----:B--2---:R-:W-:Y:S04]  /*02d0*/  STS [R4], R27 ;  /* 0x0000001b04007388 */ /* 0x004fe80000000800 */
[----:B---3--:R-:W-:Y:S01]  /*02e0*/  STS [R3], R22 ;  /* 0x0000001603007388 */ /* 0x008fe20000000800 */
[----:B------:R-:W-:Y:S06]  /*02f0*/  BAR.SYNC.DEFER_BLOCKING 0x0 ;  /* 0x0000000000007b1d */ /* 0x000fec0000010000 */
[----:B------:R-:W-:Y:S04]  /*0300*/  LDS R26, [R2] ;  /* 0x00000000021a7984 */ /* 0x000fe80000000800 */
[----:B------:R-:W0:Y:S04]  /*0310*/  LDS.128 R12, [R5] ;  /* 0x00000000050c7984 */ /* 0x000e280000000c00 */
[----:B------:R-:W1:Y:S04]  /*0320*/  LDS R29, [R2+0x80] ;  /* 0x00008000021d7984 */ /* 0x000e680000000800 */
[----:B------:R-:W2:Y:S04]  /*0330*/  LDS R25, [R2+0x100] ;  /* 0x0001000002197984 */ /* 0x000ea80000000800 */
[----:B------:R-:W3:Y:S04]  /*0340*/  LDS R24, [R2+0x180] ;  /* 0x0001800002187984 */ /* 0x000ee80000000800 */
[----:B------:R-:W-:Y:S04]  /*0350*/  LDS.128 R8, [R5+0x10] ;  /* 0x0000100005087984 */ /* 0x000fe80000000c00 */
[----:B------:R-:W-:Y:S01]  /*0360*/  LDS R22, [R2+0x280] ;  /* 0x0002800002167984 */ /* 0x000fe20000000800 */
[----:B0-----:R-:W-:-:S03]  /*0370*/  FFMA R12, R12, R26, R23 ;  /* 0x0000001a0c0c7223 */ /* 0x001fc60000000017 */
[----:B------:R-:W0:Y:S01]  /*0380*/  LDS R23, [R2+0x200] ;  /* 0x0002000002177984 */ /* 0x000e220000000800 */
[----:B-1----:R-:W-:-:S03]  /*0390*/  FFMA R12, R29, R13, R12 ;  /* 0x0000000d1d0c7223 */ /* 0x002fc6000000000c */
[----:B------:R-:W-:Y:S01]  /*03a0*/  LDS R26, [R2+0xb80] ;  /* 0x000b8000021a7984 */ /* 0x000fe20000000800 */
[----:B--2---:R-:W-:-:S03]  /*03b0*/  FFMA R13, R25, R14, R12 ;  /* 0x0000000e190d7223 */ /* 0x004fc6000000000c */
[----:B------:R-:W1:Y:S01]  /*03c0*/  LDS R25, [R2+0x300] ;  /* 0x0003000002197984 */ /* 0x000e620000000800 */
[----:B---3--:R-:W-:-:S03]  /*03d0*/  FFMA R13, R24, R15, R13 ;  /* 0x0000000f180d7223 */ /* 0x008fc6000000000d */
[----:B------:R-:W2:Y:S01]  /*03e0*/  LDS R24, [R2+0x380] ;  /* 0x0003800002187984 */ /* 0x000ea20000000800 */
[----:B0-----:R-:W-:-:S03]  /*03f0*/  FFMA R27, R8, R23, R13 ;  /* 0x00000017081b7223 */ /* 0x001fc6000000000d */
[----:B------:R-:W-:Y:S04]  /*0400*/  LDS R23, [R2+0x400] ;  /* 0x0004000002177984 */ /* 0x000fe80000000800 */
[----:B------:R-:W0:Y:S01]  /*0410*/  LDS.128 R12, [R5+0x20] ;  /* 0x00002000050c7984 */ /* 0x000e220000000c00 */
[----:B------:R-:W-:-:S03]  /*0420*/  FFMA R8, R22, R9, R27 ;  /* 0x0000000916087223 */ /* 0x000fc6000000001b */
[----:B------:R-:W3:Y:S01]  /*0430*/  LDS R22, [R2+0x480] ;  /* 0x0004800002167984 */ /* 0x000ee20000000800 */
[----:B-1----:R-:W-:-:S03]  /*0440*/  FFMA R9, R25, R10, R8 ;  /* 0x0000000a19097223 */ /* 0x002fc60000000008 */
[----:B------:R-:W1:Y:S01]  /*0450*/  LDS R25, [R2+0x500] ;  /* 0x0005000002197984 */ /* 0x000e620000000800 */
[----:B--2---:R-:W-:-:S03]  /*0460*/  FFMA R9, R24, R11, R9 ;  /* 0x0000000b18097223 */ /* 0x004fc60000000009 */
[----:B------:R-:W2:Y:S01]  /*0470*/  LDS R24, [R2+0x580] ;  /* 0x0005800002187984 */ /* 0x000ea20000000800 */
[----:B0-----:R-:W-:-:S03]  /*0480*/  FFMA R27, R12, R23, R9 ;  /* 0x000000170c1b7223 */ /* 0x001fc60000000009 */
[----:B------:R-:W-:Y:S04]  /*0490*/  LDS R23, [R2+0x600] ;  /* 0x0006000002177984 */ /* 0x000fe80000000800 */
[----:B------:R-:W0:Y:S01]  /*04a0*/  LDS.128 R8, [R5+0x30] ;  /* 0x0000300005087984 */ /* 0x000e220000000c00 */
[----:B---3--:R-:W-:-:S03]  /*04b0*/  FFMA R12, R22, R13, R27 ;  /* 0x0000000d160c7223 */ /* 0x008fc6000000001b */
        /* <DEDUP_REMOVED lines=22> */
[----:B------:R-:W-:Y:S04]  /*0620*/  LDS R27, [R2+0xc00] ;  /* 0x000c0000021b7984 */ /* 0x000fe80000000800 */
[----:B------:R-:W-:Y:S01]  /*0630*/  LDS R24, [R2+0xc80] ;  /* 0x000c800002187984 */ /* 0x000fe20000000800 */
[----:B0-----:R-:W-:-:S03]  /*0640*/  FFMA R23, R8, R23, R13 ;  /* 0x0000001708177223 */ /* 0x001fc6000000000d */
[----:B------:R-:W0:Y:S01]  /*0650*/  LDS.128 R12, [R5+0x60] ;  /* 0x00006000050c7984 */ /* 0x000e220000000c00 */
[----:B---3--:R-:W-:-:S03]  /*0660*/  FFMA R22, R22, R9, R23 ;  /* 0x0000000916167223 */ /* 0x008fc60000000017 */
[----:B------:R-:W2:Y:S01]  /*0670*/  LDS R23, [R2+0xd00] ;  /* 0x000d000002177984 */ /* 0x000ea20000000800 */
[----:B-1----:R-:W-:-:S03]  /*0680*/  FFMA R25, R25, R10, R22 ;  /* 0x0000000a19197223 */ /* 0x002fc60000000016 */
[----:B------:R-:W1:Y:S01]  /*0690*/  LDS R22, [R2+0xd80] ;  /* 0x000d800002167984 */ /* 0x000e620000000800 */
[----:B------:R-:W-:-:S03]  /*06a0*/  FFMA R11, R26, R11, R25 ;  /* 0x0000000b1a0b7223 */ /* 0x000fc60000000019 */
[----:B------:R-:W-:Y:S01]  /*06b0*/  LDS R25, [R2+0xe00] ;  /* 0x000e000002197984 */ /* 0x000fe20000000800 */
[----:B0-----:R-:W-:-:S03]  /*06c0*/  FFMA R27, R12, R27, R11 ;  /* 0x0000001b0c1b7223 */ /* 0x001fc6000000000b */
[----:B------:R-:W0:Y:S01]  /*06d0*/  LDS.128 R8, [R5+0x70] ;  /* 0x0000700005087984 */ /* 0x000e220000000c00 */
[----:B------:R-:W-:-:S03]  /*06e0*/  FFMA R24, R24, R13, R27 ;  /* 0x0000000d18187223 */ /* 0x000fc6000000001b */
[----:B------:R-:W3:Y:S04]  /*06f0*/  LDS R27, [R2+0xe80] ;  /* 0x000e8000021b7984 */ /* 0x000ee80000000800 */
[----:B------:R-:W4:Y:S04]  /*0700*/  LDS R13, [R2+0xf00] ;  /* 0x000f0000020d7984 */ /* 0x000f280000000800 */
[----:B------:R-:W5:Y:S01]  /*0710*/  LDS R12, [R2+0xf80] ;  /* 0x000f8000020c7984 */ /* 0x000f620000000800 */
[----:B--2---:R-:W-:Y:S01]  /*0720*/  FFMA R23, R23, R14, R24 ;  /* 0x0000000e17177223 */ /* 0x004fe20000000018 */
[----:B------:R-:W-:-:S03]  /*0730*/  UIADD3 UR4, UPT, UPT, UR4, 0x1, URZ ;  /* 0x0000000104047890 */ /* 0x000fc6000fffe0ff */
[----:B-1----:R-:W-:Y:S01]  /*0740*/  FFMA R15, R22, R15, R23 ;  /* 0x0000000f160f7223 */ /* 0x002fe20000000017 */
[----:B------:R-:W-:Y:S01]  /*0750*/  UISETP.NE.AND UP0, UPT, UR4, URZ, UPT ;  /* 0x000000ff0400728c */ /* 0x000fe2000bf05270 */
[----:B------:R-:W-:Y:S02]  /*0760*/  IADD3 R6, PT, PT, R6, 0x20, RZ ;  /* 0x0000002006067810 */ /* 0x000fe40007ffe0ff */
[----:B------:R-:W-:Y:S02]  /*0770*/  IADD3 R16, PT, PT, R16, 0x20, RZ ;  /* 0x0000002010107810 */ /* 0x000fe40007ffe0ff */
[----:B------:R-:W-:Y:S02]  /*0780*/  IADD3 R17, PT, PT, R17, 0x20, RZ ;  /* 0x0000002011117810 */ /* 0x000fe40007ffe0ff */
[----:B------:R-:W-:Y:S01]  /*0790*/  LEA R7, R0, R7, 0x5 ;  /* 0x0000000700077211 */ /* 0x000fe200078e28ff */
[----:B0-----:R-:W-:-:S04]  /*07a0*/  FFMA R8, R8, R25, R15 ;  /* 0x0000001908087223 */ /* 0x001fc8000000000f */
[----:B---3--:R-:W-:-:S04]  /*07b0*/  FFMA R8, R27, R9, R8 ;  /* 0x000000091b087223 */ /* 0x008fc80000000008 */
[----:B----4-:R-:W-:-:S04]  /*07c0*/  FFMA R13, R13, R10, R8 ;  /* 0x0000000a0d0d7223 */ /* 0x010fc80000000008 */
[----:B-----5:R-:W-:Y:S01]  /*07d0*/  FFMA R23, R12, R11, R13 ;  /* 0x0000000b0c177223 */ /* 0x020fe2000000000d */
[----:B------:R-:W-:Y:S06]  /*07e0*/  BAR.SYNC.DEFER_BLOCKING 0x0 ;  /* 0x0000000000007b1d */ /* 0x000fec0000010000 */
[----:B------:R-:W-:Y:S05]  /*07f0*/  BRA.U UP0, `(.L_x_1) ;  /* 0xfffffff900887547 */ /* 0x000fea000b83ffff */
.L_x_0:
[----:B------:R-:W0:Y:S01]  /*0800*/  LDCU UR4, c[0x0][0x398] ;  /* 0x00007300ff0477ac */ /* 0x000e220008000800 */
[----:B------:R-:W-:-:S04]  /*0810*/  ISETP.GE.AND P0, PT, R18, UR14, PT ;  /* 0x0000000e12007c0c */ /* 0x000fc8000bf06270 */
[----:B0-----:R-:W-:-:S13]  /*0820*/  ISETP.GE.OR P0, PT, R19, UR4, P0 ;  /* 0x0000000413007c0c */ /* 0x001fda0008706670 */
[----:B------:R-:W-:Y:S05]  /*0830*/  @P0 EXIT ;  /* 0x000000000000094d */ /* 0x000fea0003800000 */
[----:B------:R-:W0:Y:S01]  /*0840*/  LDC.64 R2, c[0x0][0x390] ;  /* 0x0000e400ff027b82 */ /* 0x000e220000000a00 */
[----:B------:R-:W-:-:S04]  /*0850*/  IMAD R19, R19, UR14, R18 ;  /* 0x0000000e13137c24 */ /* 0x000fc8000f8e0212 */
[----:B0-----:R-:W-:-:S05]  /*0860*/  IMAD.WIDE R2, R19, 0x4, R2 ;  /* 0x0000000413027825 */ /* 0x001fca00078e0202 */
[----:B------:R-:W-:Y:S01]  /*0870*/  STG.E desc[UR8][R2.64], R23 ;  /* 0x0000001702007986 */ /* 0x000fe2000c101908 */
[----:B------:R-:W-:Y:S05]  /*0880*/  EXIT ;  /* 0x000000000000794d */ /* 0x000fea0003800000 */
.L_x_2:
[----:B------:R-:W-:-:S00]  /*0890*/  BRA `(.L_x_2) ;  /* 0xfffffffc00fc7947 */ /* 0x000fc0000383ffff */
[----:B------:R-:W-:-:S00]  /*08a0*/  NOP ;  /* 0x0000000000007918 */ /* 0x000fc00000000000 */
        /* <DEDUP_REMOVED lines=13> */
.L_x_8:


//--------------------- .text._Z21mulMatrixThreadKernelPKfS0_Pfiii --------------------------
	.section	.text._Z21mulMatrixThreadKernelPKfS0_Pfiii,"ax",@progbits
	.align	128
        .global         _Z21mulMatrixThreadKernelPKfS0_Pfiii
        .type           _Z21mulMatrixThreadKernelPKfS0_Pfiii,@function
        .size           _Z21mulMatrixThreadKernelPKfS0_Pfiii,(.L_x_9 - _Z21mulMatrixThreadKernelPKfS0_Pfiii)
        .other          _Z21mulMatrixThreadKernelPKfS0_Pfiii,@"STO_CUDA_ENTRY STV_DEFAULT"
_Z21mulMatrixThreadKernelPKfS0_Pfiii:
.text._Z21mulMatrixThreadKernelPKfS0_Pfiii:
[----:B------:R-:W-:Y:S01]  /*0000*/  LDC R1, c[0x0][0x37c] ;  /* 0x0000df00ff017b82 */ /* 0x000fe20000000800 */
[----:B------:R-:W0:Y:S01]  /*0010*/  S2R R0, SR_CTAID.Y ;  /* 0x0000000000007919 */ /* 0x000e220000002600 */
[----:B------:R-:W1:Y:S06]  /*0020*/  LDCU UR4, c[0x0][0x360] ;  /* 0x00006c00ff0477ac */ /* 0x000e6c0008000800 */
[----:B------:R-:W2:Y:S01]  /*0030*/  LDC R15, c[0x0][0x3a0] ;  /* 0x0000e800ff0f7b82 */ /* 0x000ea20000000800 */
[----:B------:R-:W0:Y:S01]  /*0040*/  S2R R5, SR_TID.Y ;  /* 0x0000000000057919 */ /* 0x000e220000002200 */
[----:B------:R-:W0:Y:S01]  /*0050*/  LDCU UR5, c[0x0][0x364] ;  /* 0x00006c80ff0577ac */ /* 0x000e220008000800 */
[----:B------:R-:W1:Y:S01]  /*0060*/  S2R R14, SR_CTAID.X ;  /* 0x00000000000e7919 */ /* 0x000e620000002500 */
[----:B------:R-:W3:Y:S01]  /*0070*/  LDCU UR6, c[0x0][0x398] ;  /* 0x00007300ff0677ac */ /* 0x000ee20008000800 */
[----:B------:R-:W1:Y:S01]  /*0080*/  S2R R3, SR_TID.X ;  /* 0x0000000000037919 */ /* 0x000e620000002100 */
[----:B0-----:R-:W-:-:S05]  /*0090*/  IMAD R0, R0, UR5, R5 ;  /* 0x0000000500007c24 */ /* 0x001fca000f8e0205 */
[----:B--2---:R-:W-:Y:S01]  /*00a0*/  ISETP.GE.AND P0, PT, R0, R15, PT ;  /* 0x0000000f0000720c */ /* 0x004fe20003f06270 */
[----:B-1----:R-:W-:-:S05]  /*00b0*/  IMAD R14, R14, UR4, R3 ;  /* 0x000000040e0e7c24 */ /* 0x002fca000f8e0203 */
[----:B---3--:R-:W-:-:S13]  /*00c0*/  ISETP.GE.OR P0, PT, R14, UR6, P0 ;  /* 0x000000060e007c0c */ /* 0x008fda0008706670 */
[----:B------:R-:W-:Y:S05]  /*00d0*/  @P0 EXIT ;  /* 0x000000000000094d */ /* 0x000fea0003800000 */
[----:B------:R-:W0:Y:S01]  /*00e0*/  LDC R17, c[0x0][0x39c] ;  /* 0x0000e700ff117b82 */ /* 0x000e220000000800 */
[----:B------:R-:W1:Y:S01]  /*00f0*/  LDCU.64 UR6, c[0x0][0x358] ;  /* 0x00006b00ff0677ac */ /* 0x000e620008000a00 */
[----:B------:R-:W-:Y:S01]  /*0100*/  HFMA2 R26, -RZ, RZ, 0, 0 ;  /* 0x00000000ff1a7431 */ /* 0x000fe200000001ff */
[----:B0-----:R-:W-:-:S13]  /*0110*/  ISETP.GE.AND P0, PT, R17, 0x1, PT ;  /* 0x000000011100780c */ /* 0x001fda0003f06270 */
[----:B-1----:R-:W-:Y:S05]  /*0120*/  @!P0 BRA `(.L_x_3) ;  /* 0x0000000400b88947 */ /* 0x002fea0003800000 */
[C---:B------:R-:W-:Y:S01]  /*0130*/  ISETP.GE.U32.AND P1, PT, R17.reuse, 0x8, PT ;  /* 0x000000081100780c */ /* 0x040fe20003f26070 */
[----:B------:R-:W-:Y:S01]  /*0140*/  IMAD R18, R14, R17, RZ ;  /* 0x000000110e127224 */ /* 0x000fe200078e02ff */
[----:B------:R-:W-:Y:S02]  /*0150*/  LOP3.LUT R25, R17, 0x7, RZ, 0xc0, !PT ;  /* 0x0000000711197812 */ /* 0x000fe400078ec0ff */
[----:B------:R-:W-:Y:S02]  /*0160*/  MOV R26, RZ ;  /* 0x000000ff001a7202 */ /* 0x000fe40000000f00 */
[----:B------:R-:W-:Y:S02]  /*0170*/  ISETP.NE.AND P0, PT, R25, RZ, PT ;  /* 0x000000ff1900720c */ /* 0x000fe40003f05270 */
[----:B------:R-:W-:-:S05]  /*0180*/  MOV R19, RZ ;  /* 0x000000ff00137202 */ /* 0x000fca0000000f00 */
[----:B------:R-:W-:Y:S06]  /*0190*/  @!P1 BRA `(.L_x_4) ;  /* 0x0000000000c49947 */ /* 0x000fec0003800000 */
[----:B------:R-:W0:Y:S01]  /*01a0*/  LDCU.64 UR4, c[0x0][0x380] ;  /* 0x00007000ff0477ac */ /* 0x000e220008000a00 */
[----:B------:R-:W-:Y:S02]  /*01b0*/  LOP3.LUT R19, R17, 0x7ffffff8, RZ, 0xc0, !PT ;  /* 0x7ffffff811137812 */ /* 0x000fe400078ec0ff */
[----:B------:R-:W-:Y:S02]  /*01c0*/  MOV R26, RZ ;  /* 0x000000ff001a7202 */ /* 0x000fe40000000f00 */
[----:B------:R-:W-:Y:S02]  /*01d0*/  MOV R16, R18 ;  /* 0x0000001200107202 */ /* 0x000fe40000000f00 */
[----:B------:R-:W-:Y:S02]  /*01e0*/  MOV R22, R0 ;  /* 0x0000000000167202 */ /* 0x000fe40000000f00 */
[----:B------:R-:W-:Y:S01]  /*01f0*/  IADD3 R20, PT, PT, -R19, RZ, RZ ;  /* 0x000000ff13147210 */ /* 0x000fe20007ffe1ff */
[----:B0-----:R-:W-:-:S04]  /*0200*/  UIADD3 UR4, UP0, UPT, UR4, 0x10, URZ ;  /* 0x0000001004047890 */ /* 0x001fc8000ff1e0ff */
[----:B------:R-:W-:-:S12]  /*0210*/  UIADD3.X UR5, UPT, UPT, URZ, UR5, URZ, UP0, !UPT ;  /* 0x00000005ff057290 */ /* 0x000fd800087fe4ff */
.L_x_5:
[----:B------:R-:W0:Y:S01]  /*0220*/  LDC.64 R12, c[0x0][0x388] ;  /* 0x0000e200ff0c7b82 */ /* 0x000e220000000a00 */
[----:B------:R-:W-:Y:S02]  /*0230*/  MOV R2, UR4 ;  /* 0x0000000400027c02 */ /* 0x000fe40008000f00 */
[----:B------:R-:W-:-:S03]  /*0240*/  MOV R3, UR5 ;  /* 0x0000000500037c02 */ /* 0x000fc60008000f00 */
[----:B------:R-:W-:-:S05]  /*0250*/  IMAD.WIDE R2, R16, 0x4, R2 ;  /* 0x0000000410027825 */ /* 0x000fca00078e0202 */
[----:B------:R-:W2:Y:S04]  /*0260*/  LDG.E R21, desc[UR6][R2.64+-0x10] ;  /* 0xfffff00602157981 */ /* 0x000ea8000c1e1900 */
[----:B------:R-:W3:Y:S04]  /*0270*/  LDG.E R23, desc[UR6][R2.64+-0xc] ;  /* 0xfffff40602177981 */ /* 0x000ee8000c1e1900 */
[----:B------:R-:W4:Y:S01]  /*0280*/  LDG.E R29, desc[UR6][R2.64+-0x8] ;  /* 0xfffff806021d7981 */ /* 0x000f22000c1e1900 */
[----:B0-----:R-:W-:-:S05]  /*0290*/  IMAD.WIDE R12, R22, 0x4, R12 ;  /* 0x00000004160c7825 */ /* 0x001fca00078e020c */
[----:B------:R0:W2:Y:S01]  /*02a0*/  LDG.E R24, desc[UR6][R12.64] ;  /* 0x000000060c187981 */ /* 0x0000a2000c1e1900 */
[----:B------:R-:W-:-:S04]  /*02b0*/  IMAD.WIDE R10, R15, 0x4, R12 ;  /* 0x000000040f0a7825 */ /* 0x000fc800078e020c */
[C---:B------:R-:W-:Y:S02]  /*02c0*/  IMAD.WIDE R4, R15.reuse, 0x4, R10 ;  /* 0x000000040f047825 */ /* 0x040fe400078e020a */
[----:B------:R-:W3:Y:S02]  /*02d0*/  LDG.E R10, desc[UR6][R10.64] ;  /* 0x000000060a0a7981 */ /* 0x000ee4000c1e1900 */
[C---:B------:R-:W-:Y:S02]  /*02e0*/  IMAD.WIDE R6, R15.reuse, 0x4, R4 ;  /* 0x000000040f067825 */ /* 0x040fe400078e0204 */
[----:B------:R1:W4:Y:S02]  /*02f0*/  LDG.E R28, desc[UR6][R4.64] ;  /* 0x00000006041c7981 */ /* 0x000324000c1e1900 */
[C---:B------:R-:W-:Y:S02]  /*0300*/  IMAD.WIDE R8, R15.reuse, 0x4, R6 ;  /* 0x000000040f087825 */ /* 0x040fe400078e0206 */
[----:B------:R-:W5:Y:S02]  /*0310*/  LDG.E R6, desc[UR6][R6.64] ;  /* 0x0000000606067981 */ /* 0x000f64000c1e1900 */
[----:B0-----:R-:W-:-:S05]  /*0320*/  IMAD.WIDE R12, R15, 0x4, R8 ;  /* 0x000000040f0c7825 */ /* 0x001fca00078e0208 */
[----:B------:R-:W5:Y:S04]  /*0330*/  LDG.E R11, desc[UR6][R12.64] ;  /* 0x000000060c0b7981 */ /* 0x000f68000c1e1900 */
[----:B------:R-:W5:Y:S04]  /*0340*/  LDG.E R7, desc[UR6][R8.64] ;  /* 0x0000000608077981 */ /* 0x000f68000c1e1900 */
[----:B------:R-:W5:Y:S04]  /*0350*/  LDG.E R9, desc[UR6][R2.64+-0x4] ;  /* 0xfffffc0602097981 */ /* 0x000f68000c1e1900 */
[----:B------:R-:W5:Y:S01]  /*0360*/  LDG.E R8, desc[UR6][R2.64+0x8] ;  /* 0x0000080602087981 */ /* 0x000f62000c1e1900 */
[----:B--2---:R-:W-:Y:S01]  /*0370*/  FFMA R24, R21, R24, R26 ;  /* 0x0000001815187223 */ /* 0x004fe2000000001a */
[----:B------:R-:W-:-:S02]  /*0380*/  IMAD.WIDE R26, R15, 0x4, R12 ;  /* 0x000000040f1a7825 */ /* 0x000fc400078e020c */
[----:B------:R-:W2:Y:S04]  /*0390*/  LDG.E R21, desc[UR6][R2.64] ;  /* 0x0000000602157981 */ /* 0x000ea8000c1e1900 */
[----:B------:R-:W2:Y:S01]  /*03a0*/  LDG.E R12, desc[UR6][R2.64+0x4] ;  /* 0x00000406020c7981 */ /* 0x000ea2000c1e1900 */
[----:B-1----:R-:W-:-:S03]  /*03b0*/  IMAD.WIDE R4, R15, 0x4, R26 ;  /* 0x000000040f047825 */ /* 0x002fc600078e021a */
[----:B------:R-:W2:Y:S04]  /*03c0*/  LDG.E R13, desc[UR6][R2.64+0xc] ;  /* 0x00000c06020d7981 */ /* 0x000ea8000c1e1900 */
[----:B------:R-:W2:Y:S04]  /*03d0*/  LDG.E R4, desc[UR6][R4.64] ;  /* 0x0000000604047981 */ /* 0x000ea8000c1e1900 */
[----:B------:R-:W2:Y:S01]  /*03e0*/  LDG.E R3, desc[UR6][R26.64] ;  /* 0x000000061a037981 */ /* 0x000ea2000c1e1900 */
[----:B---3--:R-:W-:Y:S01]  /*03f0*/  FFMA R10, R23, R10, R24 ;  /* 0x0000000a170a7223 */ /* 0x008fe20000000018 */
[----:B------:R-:W-:-:S03]  /*0400*/  IADD3 R20, PT, PT, R20, 0x8, RZ ;  /* 0x0000000814147810 */ /* 0x000fc60007ffe0ff */
[----:B----4-:R-:W-:Y:S01]  /*0410*/  FFMA R10, R29, R28, R10 ;  /* 0x0000001c1d0a7223 */ /* 0x010fe2000000000a */
[----:B------:R-:W-:Y:S02]  /*0420*/  ISETP.NE.AND P1, PT, R20, RZ, PT ;  /* 0x000000ff1400720c */ /* 0x000fe40003f25270 */
[----:B------:R-:W-:Y:S01]  /*0430*/  LEA R22, R15, R22, 0x3 ;  /* 0x000000160f167211 */ /* 0x000fe200078e18ff */
[----:B-----5:R-:W-:Y:S01]  /*0440*/  FFMA R6, R9, R6, R10 ;  /* 0x0000000609067223 */ /* 0x020fe2000000000a */
[----:B------:R-:W-:-:S03]  /*0450*/  IADD3 R16, PT, PT, R16, 0x8, RZ ;  /* 0x0000000810107810 */ /* 0x000fc60007ffe0ff */
[----:B--2---:R-:W-:-:S04]  /*0460*/  FFMA R7, R21, R7, R6 ;  /* 0x0000000715077223 */ /* 0x004fc80000000006 */
[----:B------:R-:W-:-:S04]  /*0470*/  FFMA R7, R12, R11, R7 ;  /* 0x0000000b0c077223 */ /* 0x000fc80000000007 */
[----:B------:R-:W-:-:S04]  /*0480*/  FFMA R8, R8, R3, R7 ;  /* 0x0000000308087223 */ /* 0x000fc80000000007 */
[----:B------:R-:W-:Y:S01]  /*0490*/  FFMA R26, R13, R4, R8 ;  /* 0x000000040d1a7223 */ /* 0x000fe20000000008 */
[----:B------:R-:W-:Y:S06]  /*04a0*/  @P1 BRA `(.L_x_5) ;  /* 0xfffffffc005c1947 */ /* 0x000fec000383ffff */
.L_x_4:
[----:B------:R-:W-:Y:S05]  /*04b0*/  @!P0 BRA `(.L_x_3) ;  /* 0x0000000000d48947 */ /* 0x000fea0003800000 */
[----:B------:R-:W-:Y:S02]  /*04c0*/  ISETP.GE.U32.AND P0, PT, R25, 0x4, PT ;  /* 0x000000041900780c */ /* 0x000fe40003f06070 */
[----:B------:R-:W-:-:S04]  /*04d0*/  LOP3.LUT R12, R17, 0x3, RZ, 0xc0, !PT ;  /* 0x00000003110c7812 */ /* 0x000fc800078ec0ff */
[----:B------:R-:W-:-:S07]  /*04e0*/  ISETP.NE.AND P1, PT, R12, RZ, PT ;  /* 0x000000ff0c00720c */ /* 0x000fce0003f25270 */
[----:B------:R-:W-:Y:S06]  /*04f0*/  @!P0 BRA `(.L_x_6) ;  /* 0x0000000000588947 */ /* 0x000fec0003800000 */
[----:B------:R-:W0:Y:S01]  /*0500*/  LDC.64 R8, c[0x0][0x388] ;  /* 0x0000e200ff087b82 */ /* 0x000e220000000a00 */
[----:B------:R-:W-:Y:S01]  /*0510*/  IMAD R7, R19, R15, R0 ;  /* 0x0000000f13077224 */ /* 0x000fe200078e0200 */
[----:B------:R-:W-:-:S06]  /*0520*/  IADD3 R5, PT, PT, R18, R19, RZ ;  /* 0x0000001312057210 */ /* 0x000fcc0007ffe0ff */
[----:B------:R-:W1:Y:S01]  /*0530*/  LDC.64 R2, c[0x0][0x380] ;  /* 0x0000e000ff027b82 */ /* 0x000e620000000a00 */
[----:B0-----:R-:W-:-:S04]  /*0540*/  IMAD.WIDE R8, R7, 0x4, R8 ;  /* 0x0000000407087825 */ /* 0x001fc800078e0208 */
[----:B------:R-:W-:Y:S02]  /*0550*/  IMAD.WIDE R10, R15, 0x4, R8 ;  /* 0x000000040f0a7825 */ /* 0x000fe400078e0208 */
[----:B------:R-:W2:Y:S02]  /*0560*/  LDG.E R8, desc[UR6][R8.64] ;  /* 0x0000000608087981 */ /* 0x000ea4000c1e1900 */
[----:B-1----:R-:W-:-:S04]  /*0570*/  IMAD.WIDE R2, R5, 0x4, R2 ;  /* 0x0000000405027825 */ /* 0x002fc800078e0202 */
[C---:B------:R-:W-:Y:S01]  /*0580*/  IMAD.WIDE R4, R15.reuse, 0x4, R10 ;  /* 0x000000040f047825 */ /* 0x040fe200078e020a */
[----:B------:R-:W2:Y:S04]  /*0590*/  LDG.E R13, desc[UR6][R2.64] ;  /* 0x00000006020d7981 */ /* 0x000ea8000c1e1900 */
[----:B------:R-:W3:Y:S01]  /*05a0*/  LDG.E R10, desc[UR6][R10.64] ;  /* 0x000000060a0a7981 */ /* 0x000ee2000c1e1900 */
[----:B------:R-:W-:-:S03]  /*05b0*/  IMAD.WIDE R6, R15, 0x4, R4 ;  /* 0x000000040f067825 */ /* 0x000fc600078e0204 */
[----:B------:R-:W3:Y:S04]  /*05c0*/  LDG.E R16, desc[UR6][R2.64+0x4] ;  /* 0x0000040602107981 */ /* 0x000ee8000c1e1900 */
[----:B------:R-:W4:Y:S04]  /*05d0*/  LDG.E R21, desc[UR6][R4.64] ;  /* 0x0000000604157981 */ /* 0x000f28000c1e1900 */
[----:B------:R-:W4:Y:S04]  /*05e0*/  LDG.E R20, desc[UR6][R2.64+0x8] ;  /* 0x0000080602147981 */ /* 0x000f28000c1e1900 */
[----:B------:R-:W5:Y:S04]  /*05f0*/  LDG.E R22, desc[UR6][R2.64+0xc] ;  /* 0x00000c0602167981 */ /* 0x000f68000c1e1900 */
[----:B------:R-:W5:Y:S01]  /*0600*/  LDG.E R6, desc[UR6][R6.64] ;  /* 0x0000000606067981 */ /* 0x000f62000c1e1900 */
[----:B------:R-:W-:Y:S01]  /*0610*/  IADD3 R19, PT, PT, R19, 0x4, RZ ;  /* 0x0000000413137810 */ /* 0x000fe20007ffe0ff */
[----:B--2---:R-:W-:-:S04]  /*0620*/  FFMA R13, R13, R8, R26 ;  /* 0x000000080d0d7223 */ /* 0x004fc8000000001a */
[----:B---3--:R-:W-:-:S04]  /*0630*/  FFMA R13, R16, R10, R13 ;  /* 0x0000000a100d7223 */ /* 0x008fc8000000000d */
[----:B----4-:R-:W-:-:S04]  /*0640*/  FFMA R13, R20, R21, R13 ;  /* 0x00000015140d7223 */ /* 0x010fc8000000000d */
[----:B-----5:R-:W-:-:S07]  /*0650*/  FFMA R26, R22, R6, R13 ;  /* 0x00000006161a7223 */ /* 0x020fce000000000d */
.L_x_6:
[----:B------:R-:W-:Y:S05]  /*0660*/  @!P1 BRA `(.L_x_3) ;  /* 0x0000000000689947 */ /* 0x000fea0003800000 */
[----:B------:R-:W0:Y:S01]  /*0670*/  LDC.64 R8, c[0x0][0x388] ;  /* 0x0000e200ff087b82 */ /* 0x000e220000000a00 */
[----:B------:R-:W-:Y:S02]  /*0680*/  ISETP.NE.AND P0, PT, R12, 0x1, PT ;  /* 0x000000010c00780c */ /* 0x000fe40003f05270 */
[----:B------:R-:W-:-:S04]  /*0690*/  LOP3.LUT R17, R17, 0x1, RZ, 0xc0, !PT ;  /* 0x0000000111117812 */ /* 0x000fc800078ec0ff */
[----:B------:R-:W-:Y:S01]  /*06a0*/  ISETP.NE.U32.AND P1, PT, R17, 0x1, PT ;  /* 0x000000011100780c */ /* 0x000fe20003f25070 */
[----:B------:R-:W1:Y:S06]  /*06b0*/  LDC.64 R6, c[0x0][0x380] ;  /* 0x0000e000ff067b82 */ /* 0x000e6c0000000a00 */
[C---:B------:R-:W-:Y:S01]  /*06c0*/  @P0 IMAD R13, R19.reuse, R15, R0 ;  /* 0x0000000f130d0224 */ /* 0x040fe200078e0200 */
[----:B------:R-:W-:Y:S01]  /*06d0*/  @P0 IADD3 R11, PT, PT, R18, R19, RZ ;  /* 0x00000013120b0210 */ /* 0x000fe20007ffe0ff */
[----:B------:R-:W2:Y:S01]  /*06e0*/  LDC.64 R4, c[0x0][0x380] ;  /* 0x0000e000ff047b82 */ /* 0x000ea20000000a00 */
[----:B------:R-:W-:-:S07]  /*06f0*/  @P0 IADD3 R19, PT, PT, R19, 0x2, RZ ;  /* 0x0000000213130810 */ /* 0x000fce0007ffe0ff */
[----:B------:R-:W3:Y:S01]  /*0700*/  LDC.64 R2, c[0x0][0x388] ;  /* 0x0000e200ff027b82 */ /* 0x000ee20000000a00 */
[----:B0-----:R-:W-:Y:S01]  /*0710*/  @P0 IMAD.WIDE R8, R13, 0x4, R8 ;  /* 0x000000040d080825 */ /* 0x001fe200078e0208 */
[----:B------:R-:W-:-:S03]  /*0720*/  @!P1 IADD3 R13, PT, PT, R18, R19, RZ ;  /* 0x00000013120d9210 */ /* 0x000fc60007ffe0ff */
[----:B------:R-:W-:Y:S01]  /*0730*/  @!P1 IMAD R19, R19, R15, R0 ;  /* 0x0000000f13139224 */ /* 0x000fe200078e0200 */
[----:B------:R-:W4:Y:S01]  /*0740*/  @P0 LDG.E R12, desc[UR6][R8.64] ;  /* 0x00000006080c0981 */ /* 0x000f22000c1e1900 */
[----:B-1----:R-:W-:-:S04]  /*0750*/  @P0 IMAD.WIDE R6, R11, 0x4, R6 ;  /* 0x000000040b060825 */ /* 0x002fc800078e0206 */
[----:B------:R-:W-:Y:S01]  /*0760*/  @P0 IMAD.WIDE R10, R15, 0x4, R8 ;  /* 0x000000040f0a0825 */ /* 0x000fe200078e0208 */
[----:B------:R-:W4:Y:S03]  /*0770*/  @P0 LDG.E R17, desc[UR6][R6.64] ;  /* 0x0000000606110981 */ /* 0x000f26000c1e1900 */
[----:B--2---:R-:W-:Y:S01]  /*0780*/  @!P1 IMAD.WIDE R4, R13, 0x4, R4 ;  /* 0x000000040d049825 */ /* 0x004fe200078e0204 */
[----:B------:R-:W2:Y:S04]  /*0790*/  @P0 LDG.E R21, desc[UR6][R6.64+0x4] ;  /* 0x0000040606150981 */ /* 0x000ea8000c1e1900 */
[----:B------:R-:W2:Y:S01]  /*07a0*/  @P0 LDG.E R10, desc[UR6][R10.64] ;  /* 0x000000060a0a0981 */ /* 0x000ea2000c1e1900 */
[----:B---3--:R-:W-:-:S03]  /*07b0*/  @!P1 IMAD.WIDE R2, R19, 0x4, R2 ;  /* 0x0000000413029825 */ /* 0x008fc600078e0202 */
[----:B------:R-:W3:Y:S04]  /*07c0*/  @!P1 LDG.E R5, desc[UR6][R4.64] ;  /* 0x0000000604059981 */ /* 0x000ee8000c1e1900 */
[----:B------:R-:W3:Y:S01]  /*07d0*/  @!P1 LDG.E R2, desc[UR6][R2.64] ;  /* 0x0000000602029981 */ /* 0x000ee2000c1e1900 */
[----:B----4-:R-:W-:-:S04]  /*07e0*/  @P0 FFMA R12, R17, R12, R26 ;  /* 0x0000000c110c0223 */ /* 0x010fc8000000001a */
[----:B--2---:R-:W-:-:S04]  /*07f0*/  @P0 FFMA R26, R21, R10, R12 ;  /* 0x0000000a151a0223 */ /* 0x004fc8000000000c */
[----:B---3--:R-:W-:-:S07]  /*0800*/  @!P1 FFMA R26, R5, R2, R26 ;  /* 0x00000002051a9223 */ /* 0x008fce000000001a */
.L_x_3:
[----:B------:R-:W0:Y:S01]  /*0810*/  LDC.64 R2, c[0x0][0x390] ;  /* 0x0000e400ff027b82 */ /* 0x000e220000000a00 */
[----:B------:R-:W-:-:S04]  /*0820*/  IMAD R15, R14, R15, R0 ;  /* 0x0000000f0e0f7224 */ /* 0x000fc800078e0200 */
[----:B0-----:R-:W-:-:S05]  /*0830*/  IMAD.WIDE R2, R15, 0x4, R2 ;  /* 0x000000040f027825 */ /* 0x001fca00078e0202 */
[----:B------:R-:W-:Y:S01]  /*0840*/  STG.E desc[UR6][R2.64], R26 ;  /* 0x0000001a02007986 */ /* 0x000fe2000c101906 */
[----:B------:R-:W-:Y:S05]  /*0850*/  EXIT ;  /* 0x000000000000794d */ /* 0x000fea0003800000 */
.L_x_7:
        /* <DEDUP_REMOVED lines=10> */
.L_x_9:


//--------------------- .nv.shared._Z20mulMatrixBlockKernelPKfS0_Pfiii --------------------------
	.section	.nv.shared._Z20mulMatrixBlockKernelPKfS0_Pfiii,"aw",@nobits
	.sectionflags	@""
	.align	4
.nv.shared._Z20mulMatrixBlockKernelPKfS0_Pfiii:
	.zero		9216


//--------------------- .nv.shared.reserved.0     --------------------------
	.section	.nv.shared.reserved.0,"aw",@nobits
	.weak		__nv_reservedSMEM_offset_0_alias
	.size		__nv_reservedSMEM_offset_0_alias, 0, 64
	.other		__nv_reservedSMEM_offset_0_alias,@"STO_CUDA_RESERVED_SHARED STV_DEFAULT"
__nv_reservedSMEM_offset_0_alias:
	.zero		0
	.zero		64


//--------------------- .nv.constant0._Z20mulMatrixBlockKernelPKfS0_Pfiii --------------------------
	.section	.nv.constant0._Z20mulMatrixBlockKernelPKfS0_Pfiii,"a",@progbits
	.sectionflags	@""
	.align	4
.nv.constant0._Z20mulMatrixBlockKernelPKfS0_Pfiii:
	.zero		932


//--------------------- .nv.constant0._Z21mulMatrixThreadKernelPKfS0_Pfiii --------------------------
	.section	.nv.constant0._Z21mulMatrixThreadKernelPKfS0_Pfiii,"a",@progbits
	.sectionflags	@""
	.align	4
.nv.constant0._Z21mulMatrixThreadKernelPKfS0_Pfiii:
	.zero		932


//--------------------- SYMBOLS --------------------------

	.type		.nv.reservedSmem.offset0,@object
	.size		.nv.reservedSmem.offset0,0x4
	.type		.nv.reservedSmem.cap,@object
	.size		.nv.reservedSmem.cap,0x4
